//
// Generated by NVIDIA NVVM Compiler
//
// Compiler Build ID: CL-36424714
// Cuda compilation tools, release 13.0, V13.0.88
// Based on NVVM 20.0.0
//

.version 9.0
.target sm_100
.address_size 64

	// .globl	_Z5swishPKfPfmm

.visible .entry _Z5swishPKfPfmm(
	.param .u64 .ptr .align 1 _Z5swishPKfPfmm_param_0,
	.param .u64 .ptr .align 1 _Z5swishPKfPfmm_param_1,
	.param .u64 _Z5swishPKfPfmm_param_2,
	.param .u64 _Z5swishPKfPfmm_param_3
)
{
	.reg .pred 	%p<4>;
	.reg .b32 	%r<11>;
	.reg .b32 	%f<16>;
	.reg .b64 	%rd<13>;

	ld.param.u64 	%rd3, [_Z5swishPKfPfmm_param_0];
	ld.param.u64 	%rd4, [_Z5swishPKfPfmm_param_1];
	ld.param.u64 	%rd6, [_Z5swishPKfPfmm_param_2];
	ld.param.u64 	%rd5, [_Z5swishPKfPfmm_param_3];
	mov.u32 	%r1, %ctaid.y;
	mov.u32 	%r2, %ntid.y;
	mov.u32 	%r3, %tid.y;
	mad.lo.s32 	%r4, %r1, %r2, %r3;
	mov.u32 	%r5, %ctaid.x;
	mov.u32 	%r6, %ntid.x;
	mov.u32 	%r7, %tid.x;
	mad.lo.s32 	%r8, %r5, %r6, %r7;
	cvt.u64.u32 	%rd1, %r4;
	setp.le.u64 	%p1, %rd6, %rd1;
	cvt.s64.s32 	%rd2, %r8;
	setp.le.u64 	%p2, %rd5, %rd2;
	or.pred  	%p3, %p1, %p2;
	@%p3 bra 	$L__BB0_2;
	cvta.to.global.u64 	%rd7, %rd3;
	cvta.to.global.u64 	%rd8, %rd4;
	mad.lo.s64 	%rd9, %rd5, %rd1, %rd2;
	shl.b64 	%rd10, %rd9, 2;
	add.s64 	%rd11, %rd7, %rd10;
	ld.global.f32 	%f1, [%rd11];
	fma.rn.f32 	%f2, %f1, 0fBBBB989D, 0f3F000000;
	cvt.sat.f32.f32 	%f3, %f2;
	mov.f32 	%f4, 0f4B400001;
	mov.f32 	%f5, 0f437C0000;
	fma.rm.f32 	%f6, %f3, %f5, %f4;
	add.f32 	%f7, %f6, 0fCB40007F;
	neg.f32 	%f8, %f7;
	fma.rn.f32 	%f9, %f1, 0fBFB8AA3B, %f8;
	fma.rn.f32 	%f10, %f1, 0fB2A57060, %f9;
	mov.b32 	%r9, %f6;
	shl.b32 	%r10, %r9, 23;
	mov.b32 	%f11, %r10;
	ex2.approx.ftz.f32 	%f12, %f10;
	fma.rn.f32 	%f13, %f12, %f11, 0f3F800000;
	rcp.rn.f32 	%f14, %f13;
	mul.f32 	%f15, %f1, %f14;
	add.s64 	%rd12, %rd8, %rd10;
	st.global.f32 	[%rd12], %f15;
$L__BB0_2:
	ret;

}


// ===== COMPILED SASS (sm_100) =====

	.target	sm_100

	.elftype	@"ET_EXEC"


//--------------------- .note.nv.tkinfo           --------------------------
	.section	.note.nv.tkinfo,"",@"SHT_NOTE"
	.sectionflags	@"SHF_NOTE_NV_TKINFO"
	.tkinfo
        /*0018*/ 	.word	0x00000002
        /*0030*/ 	.string	""
        /*0030*/ 	.string	"ptxas"
        /*0030*/ 	.string	"Cuda compilation tools, release 13.0, V13.0.88"
        /*0030*/ 	.string	"Build cuda_13.0.r13.0/compiler.36424714_0"
        /*0030*/ 	.string	"-arch sm_100 -m 64 "



//--------------------- .note.nv.cuinfo           --------------------------
	.section	.note.nv.cuinfo,"",@"SHT_NOTE"
	.sectionflags	@"SHF_NOTE_NV_CUINFO"
        /*0018*/ 	.short	0x0002
        /*001a*/ 	.short	0x0064
        /*001c*/ 	.short	0x0082
	.zero		2


//--------------------- .nv.info                  --------------------------
	.section	.nv.info,"",@"SHT_CUDA_INFO"
	.align	4


	//----- nvinfo : EIATTR_REGCOUNT
	.align		4
        /*0000*/ 	.byte	0x04, 0x2f
        /*0002*/ 	.short	(.L_1 - .L_0)
	.align		4
.L_0:
        /*0004*/ 	.word	index@(_Z5swishPKfPfmm)
        /*0008*/ 	.word	0x00000010


	//----- nvinfo : EIATTR_FRAME_SIZE
	.align		4
.L_1:
        /*000c*/ 	.byte	0x04, 0x11
        /*000e*/ 	.short	(.L_3 - .L_2)
	.align		4
.L_2:
        /*0010*/ 	.word	index@($__internal_0_$__cuda_sm20_rcp_rn_f32_slowpath)
        /*0014*/ 	.word	0x00000000


	//----- nvinfo : EIATTR_FRAME_SIZE
	.align		4
.L_3:
        /*0018*/ 	.byte	0x04, 0x11
        /*001a*/ 	.short	(.L_5 - .L_4)
	.align		4
.L_4:
        /*001c*/ 	.word	index@(_Z5swishPKfPfmm)
        /*0020*/ 	.word	0x00000000


	//----- nvinfo : EIATTR_MIN_STACK_SIZE
	.align		4
.L_5:
        /*0024*/ 	.byte	0x04, 0x12
        /*0026*/ 	.short	(.L_7 - .L_6)
	.align		4
.L_6:
        /*0028*/ 	.word	index@(_Z5swishPKfPfmm)
        /*002c*/ 	.word	0x00000000
.L_7:


//--------------------- .nv.compat                --------------------------
	.section	.nv.compat,"",@"SHT_CUDA_COMPAT_INFO"
	.align	4
        /*0000*/ 	.byte	0x02, 0x09, 0x00, 0x00, 0x02, 0x02, 0x01, 0x00, 0x02, 0x05, 0x05, 0x00, 0x03, 0x07, 0x01, 0x01
        /*0010*/ 	.byte	0x02, 0x03, 0x00, 0x00, 0x02, 0x06, 0x01, 0x00, 0x04, 0x0b, 0x08, 0x00, 0x09, 0x00, 0x00, 0x00
        /*0020*/ 	.byte	0x00, 0x00, 0x00, 0x00


//--------------------- .nv.info._Z5swishPKfPfmm  --------------------------
	.section	.nv.info._Z5swishPKfPfmm,"",@"SHT_CUDA_INFO"
	.sectionflags	@""
	.align	4


	//----- nvinfo : EIATTR_CUDA_API_VERSION
	.align		4
        /*0000*/ 	.byte	0x04, 0x37
        /*0002*/ 	.short	(.L_9 - .L_8)
.L_8:
        /*0004*/ 	.word	0x00000082


	//----- nvinfo : EIATTR_KPARAM_INFO
	.align		4
.L_9:
        /*0008*/ 	.byte	0x04, 0x17
        /*000a*/ 	.short	(.L_11 - .L_10)
.L_10:
        /*000c*/ 	.word	0x00000000
        /*0010*/ 	.short	0x0003
        /*0012*/ 	.short	0x0018
        /*0014*/ 	.byte	0x00, 0xf0, 0x21, 0x00


	//----- nvinfo : EIATTR_KPARAM_INFO
	.align		4
.L_11:
        /*0018*/ 	.byte	0x04, 0x17
        /*001a*/ 	.short	(.L_13 - .L_12)
.L_12:
        /*001c*/ 	.word	0x00000000
        /*0020*/ 	.short	0x0002
        /*0022*/ 	.short	0x0010
        /*0024*/ 	.byte	0x00, 0xf0, 0x21, 0x00


	//----- nvinfo : EIATTR_KPARAM_INFO
	.align		4
.L_13:
        /*0028*/ 	.byte	0x04, 0x17
        /*002a*/ 	.short	(.L_15 - .L_14)
.L_14:
        /*002c*/ 	.word	0x00000000
        /*0030*/ 	.short	0x0001
        /*0032*/ 	.short	0x0008
        /*0034*/ 	.byte	0x00, 0xf5, 0x21, 0x00


	//----- nvinfo : EIATTR_KPARAM_INFO
	.align		4
.L_15:
        /*0038*/ 	.byte	0x04, 0x17
        /*003a*/ 	.short	(.L_17 - .L_16)
.L_16:
        /*003c*/ 	.word	0x00000000
        /*0040*/ 	.short	0x0000
        /*0042*/ 	.short	0x0000
        /*0044*/ 	.byte	0x00, 0xf5, 0x21, 0x00


	//----- nvinfo : EIATTR_SPARSE_MMA_MASK
	.align		4
.L_17:
        /*0048*/ 	.byte	0x03, 0x50
        /*004a*/ 	.short	0x0000


	//----- nvinfo : EIATTR_MAXREG_COUNT
	.align		4
        /*004c*/ 	.byte	0x03, 0x1b
        /*004e*/ 	.short	0x00ff


	//----- nvinfo : EIATTR_MERCURY_ISA_VERSION
	.align		4
        /*0050*/ 	.byte	0x03, 0x5f
        /*0052*/ 	.short	0x0101


	//----- nvinfo : EIATTR_VRC_CTA_INIT_COUNT
	.align		4
        /*0054*/ 	.byte	0x02, 0x4a
	.zero		1
	.zero		1


	//----- nvinfo : EIATTR_EXIT_INSTR_OFFSETS
	.align		4
        /*0058*/ 	.byte	0x04, 0x1c
        /*005a*/ 	.short	(.L_19 - .L_18)


	//   ....[0]....
.L_18:
        /*005c*/ 	.word	0x000000f0


	//   ....[1]....
        /*0060*/ 	.word	0x00000360


	//----- nvinfo : EIATTR_CRS_STACK_SIZE
	.align		4
.L_19:
        /*0064*/ 	.byte	0x04, 0x1e
        /*0066*/ 	.short	(.L_21 - .L_20)
.L_20:
        /*0068*/ 	.word	0x00000000


	//----- nvinfo : EIATTR_CBANK_PARAM_SIZE
	.align		4
.L_21:
        /*006c*/ 	.byte	0x03, 0x19
        /*006e*/ 	.short	0x0020


	//----- nvinfo : EIATTR_PARAM_CBANK
	.align		4
        /*0070*/ 	.byte	0x04, 0x0a
        /*0072*/ 	.short	(.L_23 - .L_22)
	.align		4
.L_22:
        /*0074*/ 	.word	index@(.nv.constant0._Z5swishPKfPfmm)
        /*0078*/ 	.short	0x0380
        /*007a*/ 	.short	0x0020


	//----- nvinfo : EIATTR_SW_WAR
	.align		4
.L_23:
        /*007c*/ 	.byte	0x04, 0x36
        /*007e*/ 	.short	(.L_25 - .L_24)
.L_24:
        /*0080*/ 	.word	0x00000008
.L_25:


//--------------------- .nv.callgraph             --------------------------
	.section	.nv.callgraph,"",@"SHT_CUDA_CALLGRAPH"
	.align	4
	.sectionentsize	8
	.align		4
        /*0000*/ 	.word	0x00000000
	.align		4
        /*0004*/ 	.word	0xffffffff
	.align		4
        /*0008*/ 	.word	0x00000000
	.align		4
        /*000c*/ 	.word	0xfffffffe
	.align		4
        /*0010*/ 	.word	0x00000000
	.align		4
        /*0014*/ 	.word	0xfffffffd
	.align		4
        /*0018*/ 	.word	0x00000000
	.align		4
        /*001c*/ 	.word	0xfffffffc


//--------------------- .text._Z5swishPKfPfmm     --------------------------
	.section	.text._Z5swishPKfPfmm,"ax",@progbits
	.align	128
        .global         _Z5swishPKfPfmm
        .type           _Z5swishPKfPfmm,@function
        .size           _Z5swishPKfPfmm,(.L_x_8 - _Z5swishPKfPfmm)
        .other          _Z5swishPKfPfmm,@"STO_CUDA_ENTRY STV_DEFAULT"
_Z5swishPKfPfmm:
.text._Z5swishPKfPfmm:
[----:B------:R-:W-:Y:S01]  /*0000*/  LDC R1, c[0x0][0x37c] ;  /* 0x0000df00ff017b82 */ /* 0x000fe20000000800 */
[----:B------:R-:W0:Y:S07]  /*0010*/  S2R R5, SR_TID.X ;  /* 0x0000000000057919 */ /* 0x000e2e0000002100 */
[----:B------:R-:W1:Y:S01]  /*0020*/  LDC R3, c[0x0][0x364] ;  /* 0x0000d900ff037b82 */ /* 0x000e620000000800 */
[----:B------:R-:W2:Y:S01]  /*0030*/  LDCU.128 UR8, c[0x0][0x390] ;  /* 0x00007200ff0877ac */ /* 0x000ea20008000c00 */
[----:B------:R-:W1:Y:S06]  /*0040*/  S2R R0, SR_TID.Y ;  /* 0x0000000000007919 */ /* 0x000e6c0000002200 */
[----:B------:R-:W0:Y:S08]  /*0050*/  S2UR UR5, SR_CTAID.X ;  /* 0x00000000000579c3 */ /* 0x000e300000002500 */
[----:B------:R-:W0:Y:S08]  /*0060*/  LDC R4, c[0x0][0x360] ;  /* 0x0000d800ff047b82 */ /* 0x000e300000000800 */
[----:B------:R-:W1:Y:S01]  /*0070*/  S2UR UR4, SR_CTAID.Y ;  /* 0x00000000000479c3 */ /* 0x000e620000002600 */
[----:B0-----:R-:W-:-:S05]  /*0080*/  IMAD R4, R4, UR5, R5 ;  /* 0x0000000504047c24 */ /* 0x001fca000f8e0205 */
[----:B--2---:R-:W-:Y:S02]  /*0090*/  ISETP.GE.U32.AND P0, PT, R4, UR10, PT ;  /* 0x0000000a04007c0c */ /* 0x004fe4000bf06070 */
[----:B------:R-:W-:Y:S01]  /*00a0*/  SHF.R.S32.HI R5, RZ, 0x1f, R4 ;  /* 0x0000001fff057819 */ /* 0x000fe20000011404 */
[----:B-1----:R-:W-:-:S03]  /*00b0*/  IMAD R3, R3, UR4, R0 ;  /* 0x0000000403037c24 */ /* 0x002fc6000f8e0200 */
[----:B------:R-:W-:Y:S02]  /*00c0*/  ISETP.GE.U32.AND.EX P0, PT, R5, UR11, PT, P0 ;  /* 0x0000000b05007c0c */ /* 0x000fe4000bf06100 */
[----:B------:R-:W-:-:S04]  /*00d0*/  ISETP.GE.U32.AND P1, PT, R3, UR8, PT ;  /* 0x0000000803007c0c */ /* 0x000fc8000bf26070 */
[----:B------:R-:W-:-:S13]  /*00e0*/  ISETP.GE.U32.OR.EX P0, PT, RZ, UR9, P0, P1 ;  /* 0x00000009ff007c0c */ /* 0x000fda0008706510 */
[----:B------:R-:W-:Y:S05]  /*00f0*/  @P0 EXIT ;  /* 0x000000000000094d */ /* 0x000fea0003800000 */
[----:B------:R-:W0:Y:S01]  /*0100*/  LDCU.64 UR6, c[0x0][0x380] ;  /* 0x00007000ff0677ac */ /* 0x000e220008000a00 */
[C---:B------:R-:W-:Y:S01]  /*0110*/  IMAD.WIDE.U32 R4, R3.reuse, UR10, R4 ;  /* 0x0000000a03047c25 */ /* 0x040fe2000f8e0004 */
[----:B------:R-:W1:Y:S03]  /*0120*/  LDCU.64 UR4, c[0x0][0x358] ;  /* 0x00006b00ff0477ac */ /* 0x000e660008000a00 */
[----:B------:R-:W-:Y:S02]  /*0130*/  IMAD R5, R3, UR11, R5 ;  /* 0x0000000b03057c24 */ /* 0x000fe4000f8e0205 */
[----:B------:R-:W-:-:S03]  /*0140*/  IMAD.SHL.U32 R3, R4, 0x4, RZ ;  /* 0x0000000404037824 */ /* 0x000fc600078e00ff */
[----:B------:R-:W-:Y:S02]  /*0150*/  SHF.L.U64.HI R4, R4, 0x2, R5 ;  /* 0x0000000204047819 */ /* 0x000fe40000010205 */
[----:B0-----:R-:W-:-:S04]  /*0160*/  IADD3 R6, P0, PT, R3, UR6, RZ ;  /* 0x0000000603067c10 */ /* 0x001fc8000ff1e0ff */
[----:B------:R-:W-:-:S05]  /*0170*/  IADD3.X R7, PT, PT, R4, UR7, RZ, P0, !PT ;  /* 0x0000000704077c10 */ /* 0x000fca00087fe4ff */
[----:B-1----:R-:W2:Y:S01]  /*0180*/  LDG.E R5, desc[UR4][R6.64] ;  /* 0x0000000406057981 */ /* 0x002ea2000c1e1900 */
[----:B------:R-:W-:Y:S01]  /*0190*/  IMAD.MOV.U32 R0, RZ, RZ, 0x3bbb989d ;  /* 0x3bbb989dff007424 */ /* 0x000fe200078e00ff */
[----:B------:R-:W-:Y:S01]  /*01a0*/  BSSY.RECONVERGENT B0, `(.L_x_0) ;  /* 0x0000016000007945 */ /* 0x000fe20003800200 */
[----:B------:R-:W-:Y:S02]  /*01b0*/  IMAD.MOV.U32 R9, RZ, RZ, 0x437c0000 ;  /* 0x437c0000ff097424 */ /* 0x000fe400078e00ff */
[----:B--2---:R-:W-:-:S04]  /*01c0*/  FFMA.SAT R0, R5, -R0, 0.5 ;  /* 0x3f00000005007423 */ /* 0x004fc80000002800 */
[----:B------:R-:W-:-:S04]  /*01d0*/  FFMA.RM R0, R0, R9, 12582913 ;  /* 0x4b40000100007423 */ /* 0x000fc80000004009 */
[C---:B------:R-:W-:Y:S01]  /*01e0*/  FADD R2, R0.reuse, -12583039 ;  /* 0xcb40007f00027421 */ /* 0x040fe20000000000 */
[----:B------:R-:W-:-:S03]  /*01f0*/  IMAD.SHL.U32 R0, R0, 0x800000, RZ ;  /* 0x0080000000007824 */ /* 0x000fc600078e00ff */
[----:B------:R-:W-:-:S04]  /*0200*/  FFMA R2, R5, -1.4426950216293334961, -R2 ;  /* 0xbfb8aa3b05027823 */ /* 0x000fc80000000802 */
[----:B------:R-:W-:-:S04]  /*0210*/  FFMA R2, R5, -1.925963033500011079e-08, R2 ;  /* 0xb2a5706005027823 */ /* 0x000fc80000000002 */
[----:B------:R-:W0:Y:S02]  /*0220*/  MUFU.EX2 R9, R2 ;  /* 0x0000000200097308 */ /* 0x000e240000000800 */
[----:B0-----:R-:W-:-:S05]  /*0230*/  FFMA R0, R0, R9, 1 ;  /* 0x3f80000000007423 */ /* 0x001fca0000000009 */
[----:B------:R-:W-:-:S04]  /*0240*/  IADD3 R6, PT, PT, R0, 0x1800000, RZ ;  /* 0x0180000000067810 */ /* 0x000fc80007ffe0ff */
[----:B------:R-:W-:-:S04]  /*0250*/  LOP3.LUT R6, R6, 0x7f800000, RZ, 0xc0, !PT ;  /* 0x7f80000006067812 */ /* 0x000fc800078ec0ff */
[----:B------:R-:W-:-:S13]  /*0260*/  ISETP.GT.U32.AND P0, PT, R6, 0x1ffffff, PT ;  /* 0x01ffffff0600780c */ /* 0x000fda0003f04070 */
[----:B------:R-:W-:Y:S05]  /*0270*/  @P0 BRA `(.L_x_1) ;  /* 0x0000000000100947 */ /* 0x000fea0003800000 */
[----:B------:R-:W-:-:S07]  /*0280*/  MOV R6, 0x2a0 ;  /* 0x000002a000067802 */ /* 0x000fce0000000f00 */
[----:B------:R-:W-:Y:S05]  /*0290*/  CALL.REL.NOINC `($__internal_0_$__cuda_sm20_rcp_rn_f32_slowpath) ;  /* 0x0000000000347944 */ /* 0x000fea0003c00000 */
[----:B------:R-:W-:Y:S01]  /*02a0*/  IMAD.MOV.U32 R6, RZ, RZ, R0 ;  /* 0x000000ffff067224 */ /* 0x000fe200078e0000 */
[----:B------:R-:W-:Y:S06]  /*02b0*/  BRA `(.L_x_2) ;  /* 0x0000000000107947 */ /* 0x000fec0003800000 */
.L_x_1:
[----:B------:R-:W0:Y:S02]  /*02c0*/  MUFU.RCP R7, R0 ;  /* 0x0000000000077308 */ /* 0x000e240000001000 */
[----:B0-----:R-:W-:-:S04]  /*02d0*/  FFMA R2, R0, R7, -1 ;  /* 0xbf80000000027423 */ /* 0x001fc80000000007 */
[----:B------:R-:W-:-:S04]  /*02e0*/  FADD.FTZ R2, -R2, -RZ ;  /* 0x800000ff02027221 */ /* 0x000fc80000010100 */
[----:B------:R-:W-:-:S07]  /*02f0*/  FFMA R6, R7, R2, R7 ;  /* 0x0000000207067223 */ /* 0x000fce0000000007 */
.L_x_2:
[----:B------:R-:W-:Y:S05]  /*0300*/  BSYNC.RECONVERGENT B0 ;  /* 0x0000000000007941 */ /* 0x000fea0003800200 */
.L_x_0:
[----:B------:R-:W0:Y:S01]  /*0310*/  LDCU.64 UR6, c[0x0][0x388] ;  /* 0x00007100ff0677ac */ /* 0x000e220008000a00 */
[----:B------:R-:W-:Y:S01]  /*0320*/  FMUL R5, R5, R6 ;  /* 0x0000000605057220 */ /* 0x000fe20000400000 */
[----:B0-----:R-:W-:-:S04]  /*0330*/  IADD3 R2, P0, PT, R3, UR6, RZ ;  /* 0x0000000603027c10 */ /* 0x001fc8000ff1e0ff */
[----:B------:R-:W-:-:S05]  /*0340*/  IADD3.X R3, PT, PT, R4, UR7, RZ, P0, !PT ;  /* 0x0000000704037c10 */ /* 0x000fca00087fe4ff */
[----:B------:R-:W-:Y:S01]  /*0350*/  STG.E desc[UR4][R2.64], R5 ;  /* 0x0000000502007986 */ /* 0x000fe2000c101904 */
[----:B------:R-:W-:Y:S05]  /*0360*/  EXIT ;  /* 0x000000000000794d */ /* 0x000fea0003800000 */
        .weak           $__internal_0_$__cuda_sm20_rcp_rn_f32_slowpath
        .type           $__internal_0_$__cuda_sm20_rcp_rn_f32_slowpath,@function
        .size           $__internal_0_$__cuda_sm20_rcp_rn_f32_slowpath,(.L_x_8 - $__internal_0_$__cuda_sm20_rcp_rn_f32_slowpath)
$__internal_0_$__cuda_sm20_rcp_rn_f32_slowpath:
[----:B------:R-:W-:Y:S01]  /*0370*/  IMAD.SHL.U32 R2, R0, 0x2, RZ ;  /* 0x0000000200027824 */ /* 0x000fe200078e00ff */
[----:B------:R-:W-:Y:S04]  /*0380*/  BSSY.RECONVERGENT B1, `(.L_x_3) ;  /* 0x0000030000017945 */ /* 0x000fe80003800200 */
[----:B------:R-:W-:-:S04]  /*0390*/  SHF.R.U32.HI R2, RZ, 0x18, R2 ;  /* 0x00000018ff027819 */ /* 0x000fc80000011602 */
[----:B------:R-:W-:-:S13]  /*03a0*/  ISETP.NE.U32.AND P0, PT, R2, RZ, PT ;  /* 0x000000ff0200720c */ /* 0x000fda0003f05070 */
[----:B------:R-:W-:Y:S05]  /*03b0*/  @P0 BRA `(.L_x_4) ;  /* 0x0000000000280947 */ /* 0x000fea0003800000 */
[----:B------:R-:W-:-:S05]  /*03c0*/  IMAD.SHL.U32 R2, R0, 0x2, RZ ;  /* 0x0000000200027824 */ /* 0x000fca00078e00ff */
[----:B------:R-:W-:-:S13]  /*03d0*/  ISETP.NE.AND P0, PT, R2, RZ, PT ;  /* 0x000000ff0200720c */ /* 0x000fda0003f05270 */
[----:B------:R-:W-:Y:S01]  /*03e0*/  @P0 FFMA R8, R0, 1.84467440737095516160e+19, RZ ;  /* 0x5f80000000080823 */ /* 0x000fe200000000ff */
[----:B------:R-:W-:Y:S08]  /*03f0*/  @!P0 MUFU.RCP R7, R0 ;  /* 0x0000000000078308 */ /* 0x000ff00000001000 */
[----:B------:R-:W0:Y:S02]  /*0400*/  @P0 MUFU.RCP R9, R8 ;  /* 0x0000000800090308 */ /* 0x000e240000001000 */
[----:B0-----:R-:W-:-:S04]  /*0410*/  @P0 FFMA R2, R8, R9, -1 ;  /* 0xbf80000008020423 */ /* 0x001fc80000000009 */
[----:B------:R-:W-:-:S04]  /*0420*/  @P0 FADD.FTZ R2, -R2, -RZ ;  /* 0x800000ff02020221 */ /* 0x000fc80000010100 */
[----:B------:R-:W-:-:S04]  /*0430*/  @P0 FFMA R2, R9, R2, R9 ;  /* 0x0000000209020223 */ /* 0x000fc80000000009 */
[----:B------:R-:W-:Y:S01]  /*0440*/  @P0 FFMA R7, R2, 1.84467440737095516160e+19, RZ ;  /* 0x5f80000002070823 */ /* 0x000fe200000000ff */
[----:B------:R-:W-:Y:S06]  /*0450*/  BRA `(.L_x_5) ;  /* 0x0000000000887947 */ /* 0x000fec0003800000 */
.L_x_4:
[----:B------:R-:W-:-:S04]  /*0460*/  IADD3 R7, PT, PT, R2, -0xfd, RZ ;  /* 0xffffff0302077810 */ /* 0x000fc80007ffe0ff */
[----:B------:R-:W-:-:S13]  /*0470*/  ISETP.GT.U32.AND P0, PT, R7, 0x1, PT ;  /* 0x000000010700780c */ /* 0x000fda0003f04070 */
[----:B------:R-:W-:Y:S05]  /*0480*/  @P0 BRA `(.L_x_6) ;  /* 0x0000000000780947 */ /* 0x000fea0003800000 */
[----:B------:R-:W-:Y:S01]  /*0490*/  LOP3.LUT R8, R0, 0x7fffff, RZ, 0xc0, !PT ;  /* 0x007fffff00087812 */ /* 0x000fe200078ec0ff */
[----:B------:R-:W-:-:S03]  /*04a0*/  IMAD.MOV.U32 R12, RZ, RZ, 0x3 ;  /* 0x00000003ff0c7424 */ /* 0x000fc600078e00ff */
[----:B------:R-:W-:Y:S02]  /*04b0*/  LOP3.LUT R8, R8, 0x3f800000, RZ, 0xfc, !PT ;  /* 0x3f80000008087812 */ /* 0x000fe400078efcff */
[----:B------:R-:W-:Y:S02]  /*04c0*/  SHF.L.U32 R13, R12, R7, RZ ;  /* 0x000000070c0d7219 */ /* 0x000fe400000006ff */
[----:B------:R-:W0:Y:S02]  /*04d0*/  MUFU.RCP R9, R8 ;  /* 0x0000000800097308 */ /* 0x000e240000001000 */
[----:B0-----:R-:W-:-:S04]  /*04e0*/  FFMA R10, R8, R9, -1 ;  /* 0xbf800000080a7423 */ /* 0x001fc80000000009 */
[----:B------:R-:W-:-:S04]  /*04f0*/  FADD.FTZ R10, -R10, -RZ ;  /* 0x800000ff0a0a7221 */ /* 0x000fc80000010100 */
[CCC-:B------:R-:W-:Y:S01]  /*0500*/  FFMA.RM R11, R9.reuse, R10.reuse, R9.reuse ;  /* 0x0000000a090b7223 */ /* 0x1c0fe20000004009 */
[----:B------:R-:W-:-:S04]  /*0510*/  FFMA.RP R10, R9, R10, R9 ;  /* 0x0000000a090a7223 */ /* 0x000fc80000008009 */
[C---:B------:R-:W-:Y:S02]  /*0520*/  LOP3.LUT R9, R11.reuse, 0x7fffff, RZ, 0xc0, !PT ;  /* 0x007fffff0b097812 */ /* 0x040fe400078ec0ff */
[----:B------:R-:W-:Y:S02]  /*0530*/  FSETP.NEU.FTZ.AND P0, PT, R11, R10, PT ;  /* 0x0000000a0b00720b */ /* 0x000fe40003f1d000 */
[----:B------:R-:W-:Y:S02]  /*0540*/  LOP3.LUT R10, R9, 0x800000, RZ, 0xfc, !PT ;  /* 0x00800000090a7812 */ /* 0x000fe400078efcff */
[----:B------:R-:W-:Y:S02]  /*0550*/  SEL R9, RZ, 0xffffffff, !P0 ;  /* 0xffffffffff097807 */ /* 0x000fe40004000000 */
[----:B------:R-:W-:-:S03]  /*0560*/  LOP3.LUT R8, R13, R10, RZ, 0xc0, !PT ;  /* 0x0000000a0d087212 */ /* 0x000fc600078ec0ff */
[----:B------:R-:W-:Y:S01]  /*0570*/  IMAD.MOV R9, RZ, RZ, -R9 ;  /* 0x000000ffff097224 */ /* 0x000fe200078e0a09 */
[----:B------:R-:W-:-:S04]  /*0580*/  SHF.R.U32.HI R8, RZ, R7, R8 ;  /* 0x00000007ff087219 */ /* 0x000fc80000011608 */
[----:B------:R-:W-:Y:S02]  /*0590*/  LOP3.LUT P1, RZ, R9, R7, R10, 0xf8, !PT ;  /* 0x0000000709ff7212 */ /* 0x000fe4000782f80a */
[C---:B------:R-:W-:Y:S02]  /*05a0*/  LOP3.LUT P0, RZ, R8.reuse, 0x1, RZ, 0xc0, !PT ;  /* 0x0000000108ff7812 */ /* 0x040fe4000780c0ff */
[----:B------:R-:W-:-:S04]  /*05b0*/  LOP3.LUT P2, RZ, R8, 0x2, RZ, 0xc0, !PT ;  /* 0x0000000208ff7812 */ /* 0x000fc8000784c0ff */
[----:B------:R-:W-:Y:S02]  /*05c0*/  PLOP3.LUT P0, PT, P0, P1, P2, 0xe0, 0x0 ;  /* 0x000000000000781c */ /* 0x000fe40000703c20 */
[----:B------:R-:W-:Y:S02]  /*05d0*/  LOP3.LUT P1, RZ, R0, 0x7fffff, RZ, 0xc0, !PT ;  /* 0x007fffff00ff7812 */ /* 0x000fe4000782c0ff */
[----:B------:R-:W-:-:S05]  /*05e0*/  SEL R7, RZ, 0x1, !P0 ;  /* 0x00000001ff077807 */ /* 0x000fca0004000000 */
[----:B------:R-:W-:-:S05]  /*05f0*/  IMAD.MOV R7, RZ, RZ, -R7 ;  /* 0x000000ffff077224 */ /* 0x000fca00078e0a07 */
[----:B------:R-:W-:Y:S02]  /*0600*/  ISETP.GE.AND P0, PT, R7, RZ, PT ;  /* 0x000000ff0700720c */ /* 0x000fe40003f06270 */
[----:B------:R-:W-:-:S04]  /*0610*/  IADD3 R7, PT, PT, R2, -0xfc, RZ ;  /* 0xffffff0402077810 */ /* 0x000fc80007ffe0ff */
[----:B------:R-:W-:-:S07]  /*0620*/  SHF.R.U32.HI R7, RZ, R7, R10 ;  /* 0x00000007ff077219 */ /* 0x000fce000001160a */
[----:B------:R-:W-:-:S04]  /*0630*/  @!P0 VIADD R7, R7, 0x1 ;  /* 0x0000000107078836 */ /* 0x000fc80000000000 */
[----:B------:R-:W-:-:S05]  /*0640*/  @!P1 IMAD.SHL.U32 R7, R7, 0x2, RZ ;  /* 0x0000000207079824 */ /* 0x000fca00078e00ff */
[----:B------:R-:W-:Y:S01]  /*0650*/  LOP3.LUT R7, R7, 0x80000000, R0, 0xf8, !PT ;  /* 0x8000000007077812 */ /* 0x000fe200078ef800 */
[----:B------:R-:W-:Y:S06]  /*0660*/  BRA `(.L_x_5) ;  /* 0x0000000000047947 */ /* 0x000fec0003800000 */
.L_x_6:
[----:B------:R0:W1:Y:S02]  /*0670*/  MUFU.RCP R7, R0 ;  /* 0x0000000000077308 */ /* 0x0000640000001000 */
.L_x_5:
[----:B------:R-:W-:Y:S05]  /*0680*/  BSYNC.RECONVERGENT B1 ;  /* 0x0000000000017941 */ /* 0x000fea0003800200 */
.L_x_3:
[----:B01----:R-:W-:Y:S01]  /*0690*/  MOV R0, R7 ;  /* 0x0000000700007202 */ /* 0x003fe20000000f00 */
[----:B------:R-:W-:-:S04]  /*06a0*/  IMAD.MOV.U32 R7, RZ, RZ, 0x0 ;  /* 0x00000000ff077424 */ /* 0x000fc800078e00ff */
[----:B------:R-:W-:Y:S05]  /*06b0*/  RET.REL.NODEC R6 `(_Z5swishPKfPfmm) ;  /* 0xfffffff806507950 */ /* 0x000fea0003c3ffff */
.L_x_7:
[----:B------:R-:W-:-:S00]  /*06c0*/  BRA `(.L_x_7) ;  /* 0xfffffffc00fc7947 */ /* 0x000fc0000383ffff */
[----:B------:R-:W-:-:S00]  /*06d0*/  NOP ;  /* 0x0000000000007918 */ /* 0x000fc00000000000 */
        /* <DEDUP_REMOVED lines=10> */
.L_x_8:


//--------------------- .nv.shared.reserved.0     --------------------------
	.section	.nv.shared.reserved.0,"aw",@nobits
	.weak		__nv_reservedSMEM_offset_0_alias
	.size		__nv_reservedSMEM_offset_0_alias, 0, 64
	.other		__nv_reservedSMEM_offset_0_alias,@"STO_CUDA_RESERVED_SHARED STV_DEFAULT"
__nv_reservedSMEM_offset_0_alias:
	.zero		0
	.zero		64


//--------------------- .nv.constant0._Z5swishPKfPfmm --------------------------
	.section	.nv.constant0._Z5swishPKfPfmm,"a",@progbits
	.sectionflags	@""
	.align	4
.nv.constant0._Z5swishPKfPfmm:
	.zero		928


//--------------------- SYMBOLS --------------------------

	.type		.nv.reservedSmem.offset0,@object
	.size		.nv.reservedSmem.offset0,0x4
